//
// Generated by NVIDIA NVVM Compiler
//
// Compiler Build ID: CL-36424714
// Cuda compilation tools, release 13.0, V13.0.88
// Based on NVVM 20.0.0
//

.version 9.0
.target sm_100
.address_size 64

	// .globl	_Z6kernelILj32768EEvPf

.visible .entry _Z6kernelILj32768EEvPf(
	.param .u64 .ptr .align 1 _Z6kernelILj32768EEvPf_param_0
)
{
	.reg .pred 	%p<2>;
	.reg .b32 	%r<9>;
	.reg .b32 	%f<68>;
	.reg .b64 	%rd<5>;

	ld.param.u64 	%rd2, [_Z6kernelILj32768EEvPf_param_0];
	cvta.to.global.u64 	%rd3, %rd2;
	mov.u32 	%r4, %tid.x;
	mov.u32 	%r5, %ctaid.x;
	mov.u32 	%r6, %ntid.x;
	mad.lo.s32 	%r7, %r5, %r6, %r4;
	mul.wide.u32 	%rd4, %r7, 4;
	add.s64 	%rd1, %rd3, %rd4;
	ld.global.f32 	%f67, [%rd1];
	mov.b32 	%r8, 0;
$L__BB0_1:
	add.f32 	%f4, %f67, 0f3F800000;
	add.f32 	%f5, %f4, 0f3F800000;
	add.f32 	%f6, %f5, 0f3F800000;
	add.f32 	%f7, %f6, 0f3F800000;
	add.f32 	%f8, %f7, 0f3F800000;
	add.f32 	%f9, %f8, 0f3F800000;
	add.f32 	%f10, %f9, 0f3F800000;
	add.f32 	%f11, %f10, 0f3F800000;
	add.f32 	%f12, %f11, 0f3F800000;
	add.f32 	%f13, %f12, 0f3F800000;
	add.f32 	%f14, %f13, 0f3F800000;
	add.f32 	%f15, %f14, 0f3F800000;
	add.f32 	%f16, %f15, 0f3F800000;
	add.f32 	%f17, %f16, 0f3F800000;
	add.f32 	%f18, %f17, 0f3F800000;
	add.f32 	%f19, %f18, 0f3F800000;
	add.f32 	%f20, %f19, 0f3F800000;
	add.f32 	%f21, %f20, 0f3F800000;
	add.f32 	%f22, %f21, 0f3F800000;
	add.f32 	%f23, %f22, 0f3F800000;
	add.f32 	%f24, %f23, 0f3F800000;
	add.f32 	%f25, %f24, 0f3F800000;
	add.f32 	%f26, %f25, 0f3F800000;
	add.f32 	%f27, %f26, 0f3F800000;
	add.f32 	%f28, %f27, 0f3F800000;
	add.f32 	%f29, %f28, 0f3F800000;
	add.f32 	%f30, %f29, 0f3F800000;
	add.f32 	%f31, %f30, 0f3F800000;
	add.f32 	%f32, %f31, 0f3F800000;
	add.f32 	%f33, %f32, 0f3F800000;
	add.f32 	%f34, %f33, 0f3F800000;
	add.f32 	%f35, %f34, 0f3F800000;
	add.f32 	%f36, %f35, 0f3F800000;
	add.f32 	%f37, %f36, 0f3F800000;
	add.f32 	%f38, %f37, 0f3F800000;
	add.f32 	%f39, %f38, 0f3F800000;
	add.f32 	%f40, %f39, 0f3F800000;
	add.f32 	%f41, %f40, 0f3F800000;
	add.f32 	%f42, %f41, 0f3F800000;
	add.f32 	%f43, %f42, 0f3F800000;
	add.f32 	%f44, %f43, 0f3F800000;
	add.f32 	%f45, %f44, 0f3F800000;
	add.f32 	%f46, %f45, 0f3F800000;
	add.f32 	%f47, %f46, 0f3F800000;
	add.f32 	%f48, %f47, 0f3F800000;
	add.f32 	%f49, %f48, 0f3F800000;
	add.f32 	%f50, %f49, 0f3F800000;
	add.f32 	%f51, %f50, 0f3F800000;
	add.f32 	%f52, %f51, 0f3F800000;
	add.f32 	%f53, %f52, 0f3F800000;
	add.f32 	%f54, %f53, 0f3F800000;
	add.f32 	%f55, %f54, 0f3F800000;
	add.f32 	%f56, %f55, 0f3F800000;
	add.f32 	%f57, %f56, 0f3F800000;
	add.f32 	%f58, %f57, 0f3F800000;
	add.f32 	%f59, %f58, 0f3F800000;
	add.f32 	%f60, %f59, 0f3F800000;
	add.f32 	%f61, %f60, 0f3F800000;
	add.f32 	%f62, %f61, 0f3F800000;
	add.f32 	%f63, %f62, 0f3F800000;
	add.f32 	%f64, %f63, 0f3F800000;
	add.f32 	%f65, %f64, 0f3F800000;
	add.f32 	%f66, %f65, 0f3F800000;
	add.f32 	%f67, %f66, 0f3F800000;
	add.s32 	%r8, %r8, 64;
	setp.ne.s32 	%p1, %r8, 32768;
	@%p1 bra 	$L__BB0_1;
	st.global.f32 	[%rd1], %f67;
	ret;

}
	// .globl	_Z6kernelILj1081344EEvPf
.visible .entry _Z6kernelILj1081344EEvPf(
	.param .u64 .ptr .align 1 _Z6kernelILj1081344EEvPf_param_0
)
{
	.reg .pred 	%p<2>;
	.reg .b32 	%r<9>;
	.reg .b32 	%f<68>;
	.reg .b64 	%rd<5>;

	ld.param.u64 	%rd2, [_Z6kernelILj1081344EEvPf_param_0];
	cvta.to.global.u64 	%rd3, %rd2;
	mov.u32 	%r4, %tid.x;
	mov.u32 	%r5, %ctaid.x;
	mov.u32 	%r6, %ntid.x;
	mad.lo.s32 	%r7, %r5, %r6, %r4;
	mul.wide.u32 	%rd4, %r7, 4;
	add.s64 	%rd1, %rd3, %rd4;
	ld.global.f32 	%f67, [%rd1];
	mov.b32 	%r8, 0;
$L__BB1_1:
	add.f32 	%f4, %f67, 0f3F800000;
	add.f32 	%f5, %f4, 0f3F800000;
	add.f32 	%f6, %f5, 0f3F800000;
	add.f32 	%f7, %f6, 0f3F800000;
	add.f32 	%f8, %f7, 0f3F800000;
	add.f32 	%f9, %f8, 0f3F800000;
	add.f32 	%f10, %f9, 0f3F800000;
	add.f32 	%f11, %f10, 0f3F800000;
	add.f32 	%f12, %f11, 0f3F800000;
	add.f32 	%f13, %f12, 0f3F800000;
	add.f32 	%f14, %f13, 0f3F800000;
	add.f32 	%f15, %f14, 0f3F800000;
	add.f32 	%f16, %f15, 0f3F800000;
	add.f32 	%f17, %f16, 0f3F800000;
	add.f32 	%f18, %f17, 0f3F800000;
	add.f32 	%f19, %f18, 0f3F800000;
	add.f32 	%f20, %f19, 0f3F800000;
	add.f32 	%f21, %f20, 0f3F800000;
	add.f32 	%f22, %f21, 0f3F800000;
	add.f32 	%f23, %f22, 0f3F800000;
	add.f32 	%f24, %f23, 0f3F800000;
	add.f32 	%f25, %f24, 0f3F800000;
	add.f32 	%f26, %f25, 0f3F800000;
	add.f32 	%f27, %f26, 0f3F800000;
	add.f32 	%f28, %f27, 0f3F800000;
	add.f32 	%f29, %f28, 0f3F800000;
	add.f32 	%f30, %f29, 0f3F800000;
	add.f32 	%f31, %f30, 0f3F800000;
	add.f32 	%f32, %f31, 0f3F800000;
	add.f32 	%f33, %f32, 0f3F800000;
	add.f32 	%f34, %f33, 0f3F800000;
	add.f32 	%f35, %f34, 0f3F800000;
	add.f32 	%f36, %f35, 0f3F800000;
	add.f32 	%f37, %f36, 0f3F800000;
	add.f32 	%f38, %f37, 0f3F800000;
	add.f32 	%f39, %f38, 0f3F800000;
	add.f32 	%f40, %f39, 0f3F800000;
	add.f32 	%f41, %f40, 0f3F800000;
	add.f32 	%f42, %f41, 0f3F800000;
	add.f32 	%f43, %f42, 0f3F800000;
	add.f32 	%f44, %f43, 0f3F800000;
	add.f32 	%f45, %f44, 0f3F800000;
	add.f32 	%f46, %f45, 0f3F800000;
	add.f32 	%f47, %f46, 0f3F800000;
	add.f32 	%f48, %f47, 0f3F800000;
	add.f32 	%f49, %f48, 0f3F800000;
	add.f32 	%f50, %f49, 0f3F800000;
	add.f32 	%f51, %f50, 0f3F800000;
	add.f32 	%f52, %f51, 0f3F800000;
	add.f32 	%f53, %f52, 0f3F800000;
	add.f32 	%f54, %f53, 0f3F800000;
	add.f32 	%f55, %f54, 0f3F800000;
	add.f32 	%f56, %f55, 0f3F800000;
	add.f32 	%f57, %f56, 0f3F800000;
	add.f32 	%f58, %f57, 0f3F800000;
	add.f32 	%f59, %f58, 0f3F800000;
	add.f32 	%f60, %f59, 0f3F800000;
	add.f32 	%f61, %f60, 0f3F800000;
	add.f32 	%f62, %f61, 0f3F800000;
	add.f32 	%f63, %f62, 0f3F800000;
	add.f32 	%f64, %f63, 0f3F800000;
	add.f32 	%f65, %f64, 0f3F800000;
	add.f32 	%f66, %f65, 0f3F800000;
	add.f32 	%f67, %f66, 0f3F800000;
	add.s32 	%r8, %r8, 64;
	setp.ne.s32 	%p1, %r8, 1081344;
	@%p1 bra 	$L__BB1_1;
	st.global.f32 	[%rd1], %f67;
	ret;

}


// ===== COMPILED SASS (sm_100) =====

	.target	sm_100

	.elftype	@"ET_EXEC"


//--------------------- .note.nv.tkinfo           --------------------------
	.section	.note.nv.tkinfo,"",@"SHT_NOTE"
	.sectionflags	@"SHF_NOTE_NV_TKINFO"
	.tkinfo
        /*0018*/ 	.word	0x00000002
        /*0030*/ 	.string	""
        /*0030*/ 	.string	"ptxas"
        /*0030*/ 	.string	"Cuda compilation tools, release 13.0, V13.0.88"
        /*0030*/ 	.string	"Build cuda_13.0.r13.0/compiler.36424714_0"
        /*0030*/ 	.string	"-arch sm_100 -m 64 "



//--------------------- .note.nv.cuinfo           --------------------------
	.section	.note.nv.cuinfo,"",@"SHT_NOTE"
	.sectionflags	@"SHF_NOTE_NV_CUINFO"
        /*0018*/ 	.short	0x0002
        /*001a*/ 	.short	0x0064
        /*001c*/ 	.short	0x0082
	.zero		2


//--------------------- .nv.info                  --------------------------
	.section	.nv.info,"",@"SHT_CUDA_INFO"
	.align	4


	//----- nvinfo : EIATTR_REGCOUNT
	.align		4
        /*0000*/ 	.byte	0x04, 0x2f
        /*0002*/ 	.short	(.L_1 - .L_0)
	.align		4
.L_0:
        /*0004*/ 	.word	index@(_Z6kernelILj32768EEvPf)
        /*0008*/ 	.word	0x00000008


	//----- nvinfo : EIATTR_FRAME_SIZE
	.align		4
.L_1:
        /*000c*/ 	.byte	0x04, 0x11
        /*000e*/ 	.short	(.L_3 - .L_2)
	.align		4
.L_2:
        /*0010*/ 	.word	index@(_Z6kernelILj32768EEvPf)
        /*0014*/ 	.word	0x00000000


	//----- nvinfo : EIATTR_REGCOUNT
	.align		4
.L_3:
        /*0018*/ 	.byte	0x04, 0x2f
        /*001a*/ 	.short	(.L_5 - .L_4)
	.align		4
.L_4:
        /*001c*/ 	.word	index@(_Z6kernelILj1081344EEvPf)
        /*0020*/ 	.word	0x00000008


	//----- nvinfo : EIATTR_FRAME_SIZE
	.align		4
.L_5:
        /*0024*/ 	.byte	0x04, 0x11
        /*0026*/ 	.short	(.L_7 - .L_6)
	.align		4
.L_6:
        /*0028*/ 	.word	index@(_Z6kernelILj1081344EEvPf)
        /*002c*/ 	.word	0x00000000


	//----- nvinfo : EIATTR_MIN_STACK_SIZE
	.align		4
.L_7:
        /*0030*/ 	.byte	0x04, 0x12
        /*0032*/ 	.short	(.L_9 - .L_8)
	.align		4
.L_8:
        /*0034*/ 	.word	index@(_Z6kernelILj1081344EEvPf)
        /*0038*/ 	.word	0x00000000


	//----- nvinfo : EIATTR_MIN_STACK_SIZE
	.align		4
.L_9:
        /*003c*/ 	.byte	0x04, 0x12
        /*003e*/ 	.short	(.L_11 - .L_10)
	.align		4
.L_10:
        /*0040*/ 	.word	index@(_Z6kernelILj32768EEvPf)
        /*0044*/ 	.word	0x00000000
.L_11:


//--------------------- .nv.compat                --------------------------
	.section	.nv.compat,"",@"SHT_CUDA_COMPAT_INFO"
	.align	4
        /*0000*/ 	.byte	0x02, 0x09, 0x00, 0x00, 0x02, 0x02, 0x01, 0x00, 0x02, 0x05, 0x05, 0x00, 0x03, 0x07, 0x01, 0x01
        /*0010*/ 	.byte	0x02, 0x03, 0x00, 0x00, 0x02, 0x06, 0x01, 0x00, 0x04, 0x0b, 0x08, 0x00, 0x09, 0x00, 0x00, 0x00
        /*0020*/ 	.byte	0x00, 0x00, 0x00, 0x00


//--------------------- .nv.info._Z6kernelILj1081344EEvPf --------------------------
	.section	.nv.info._Z6kernelILj1081344EEvPf,"",@"SHT_CUDA_INFO"
	.sectionflags	@""
	.align	4


	//----- nvinfo : EIATTR_CUDA_API_VERSION
	.align		4
        /*0000*/ 	.byte	0x04, 0x37
        /*0002*/ 	.short	(.L_13 - .L_12)
.L_12:
        /*0004*/ 	.word	0x00000082


	//----- nvinfo : EIATTR_KPARAM_INFO
	.align		4
.L_13:
        /*0008*/ 	.byte	0x04, 0x17
        /*000a*/ 	.short	(.L_15 - .L_14)
.L_14:
        /*000c*/ 	.word	0x00000000
        /*0010*/ 	.short	0x0000
        /*0012*/ 	.short	0x0000
        /*0014*/ 	.byte	0x00, 0xf5, 0x21, 0x00


	//----- nvinfo : EIATTR_SPARSE_MMA_MASK
	.align		4
.L_15:
        /*0018*/ 	.byte	0x03, 0x50
        /*001a*/ 	.short	0x0000


	//----- nvinfo : EIATTR_MAXREG_COUNT
	.align		4
        /*001c*/ 	.byte	0x03, 0x1b
        /*001e*/ 	.short	0x00ff


	//----- nvinfo : EIATTR_MERCURY_ISA_VERSION
	.align		4
        /*0020*/ 	.byte	0x03, 0x5f
        /*0022*/ 	.short	0x0101


	//----- nvinfo : EIATTR_VRC_CTA_INIT_COUNT
	.align		4
        /*0024*/ 	.byte	0x02, 0x4a
	.zero		1
	.zero		1


	//----- nvinfo : EIATTR_EXIT_INSTR_OFFSETS
	.align		4
        /*0028*/ 	.byte	0x04, 0x1c
        /*002a*/ 	.short	(.L_17 - .L_16)


	//   ....[0]....
.L_16:
        /*002c*/ 	.word	0x000010e0


	//----- nvinfo : EIATTR_CBANK_PARAM_SIZE
	.align		4
.L_17:
        /*0030*/ 	.byte	0x03, 0x19
        /*0032*/ 	.short	0x0008


	//----- nvinfo : EIATTR_PARAM_CBANK
	.align		4
        /*0034*/ 	.byte	0x04, 0x0a
        /*0036*/ 	.short	(.L_19 - .L_18)
	.align		4
.L_18:
        /*0038*/ 	.word	index@(.nv.constant0._Z6kernelILj1081344EEvPf)
        /*003c*/ 	.short	0x0380
        /*003e*/ 	.short	0x0008


	//----- nvinfo : EIATTR_SW_WAR
	.align		4
.L_19:
        /*0040*/ 	.byte	0x04, 0x36
        /*0042*/ 	.short	(.L_21 - .L_20)
.L_20:
        /*0044*/ 	.word	0x00000008
.L_21:


//--------------------- .nv.info._Z6kernelILj32768EEvPf --------------------------
	.section	.nv.info._Z6kernelILj32768EEvPf,"",@"SHT_CUDA_INFO"
	.sectionflags	@""
	.align	4


	//----- nvinfo : EIATTR_CUDA_API_VERSION
	.align		4
        /*0000*/ 	.byte	0x04, 0x37
        /*0002*/ 	.short	(.L_23 - .L_22)
.L_22:
        /*0004*/ 	.word	0x00000082


	//----- nvinfo : EIATTR_KPARAM_INFO
	.align		4
.L_23:
        /*0008*/ 	.byte	0x04, 0x17
        /*000a*/ 	.short	(.L_25 - .L_24)
.L_24:
        /*000c*/ 	.word	0x00000000
        /*0010*/ 	.short	0x0000
        /*0012*/ 	.short	0x0000
        /*0014*/ 	.byte	0x00, 0xf5, 0x21, 0x00


	//----- nvinfo : EIATTR_SPARSE_MMA_MASK
	.align		4
.L_25:
        /*0018*/ 	.byte	0x03, 0x50
        /*001a*/ 	.short	0x0000


	//----- nvinfo : EIATTR_MAXREG_COUNT
	.align		4
        /*001c*/ 	.byte	0x03, 0x1b
        /*001e*/ 	.short	0x00ff


	//----- nvinfo : EIATTR_MERCURY_ISA_VERSION
	.align		4
        /*0020*/ 	.byte	0x03, 0x5f
        /*0022*/ 	.short	0x0101


	//----- nvinfo : EIATTR_VRC_CTA_INIT_COUNT
	.align		4
        /*0024*/ 	.byte	0x02, 0x4a
	.zero		1
	.zero		1


	//----- nvinfo : EIATTR_EXIT_INSTR_OFFSETS
	.align		4
        /*0028*/ 	.byte	0x04, 0x1c
        /*002a*/ 	.short	(.L_27 - .L_26)


	//   ....[0]....
.L_26:
        /*002c*/ 	.word	0x000010e0


	//----- nvinfo : EIATTR_CBANK_PARAM_SIZE
	.align		4
.L_27:
        /*0030*/ 	.byte	0x03, 0x19
        /*0032*/ 	.short	0x0008


	//----- nvinfo : EIATTR_PARAM_CBANK
	.align		4
        /*0034*/ 	.byte	0x04, 0x0a
        /*0036*/ 	.short	(.L_29 - .L_28)
	.align		4
.L_28:
        /*0038*/ 	.word	index@(.nv.constant0._Z6kernelILj32768EEvPf)
        /*003c*/ 	.short	0x0380
        /*003e*/ 	.short	0x0008


	//----- nvinfo : EIATTR_SW_WAR
	.align		4
.L_29:
        /*0040*/ 	.byte	0x04, 0x36
        /*0042*/ 	.short	(.L_31 - .L_30)
.L_30:
        /*0044*/ 	.word	0x00000008
.L_31:


//--------------------- .nv.callgraph             --------------------------
	.section	.nv.callgraph,"",@"SHT_CUDA_CALLGRAPH"
	.align	4
	.sectionentsize	8
	.align		4
        /*0000*/ 	.word	0x00000000
	.align		4
        /*0004*/ 	.word	0xffffffff
	.align		4
        /*0008*/ 	.word	0x00000000
	.align		4
        /*000c*/ 	.word	0xfffffffe
	.align		4
        /*0010*/ 	.word	0x00000000
	.align		4
        /*0014*/ 	.word	0xfffffffd
	.align		4
        /*0018*/ 	.word	0x00000000
	.align		4
        /*001c*/ 	.word	0xfffffffc


//--------------------- .text._Z6kernelILj1081344EEvPf --------------------------
	.section	.text._Z6kernelILj1081344EEvPf,"ax",@progbits
	.align	128
        .global         _Z6kernelILj1081344EEvPf
        .type           _Z6kernelILj1081344EEvPf,@function
        .size           _Z6kernelILj1081344EEvPf,(.L_x_4 - _Z6kernelILj1081344EEvPf)
        .other          _Z6kernelILj1081344EEvPf,@"STO_CUDA_ENTRY STV_DEFAULT"
_Z6kernelILj1081344EEvPf:
.text._Z6kernelILj1081344EEvPf:
[----:B------:R-:W-:Y:S01]  /*0000*/  LDC R1, c[0x0][0x37c] ;  /* 0x0000df00ff017b82 */ /* 0x000fe20000000800 */
[----:B------:R-:W0:Y:S07]  /*0010*/  S2R R5, SR_TID.X ;  /* 0x0000000000057919 */ /* 0x000e2e0000002100 */
[----:B------:R-:W0:Y:S01]  /*0020*/  S2UR UR4, SR_CTAID.X ;  /* 0x00000000000479c3 */ /* 0x000e220000002500 */
[----:B------:R-:W1:Y:S07]  /*0030*/  LDCU.64 UR6, c[0x0][0x358] ;  /* 0x00006b00ff0677ac */ /* 0x000e6e0008000a00 */
[----:B------:R-:W0:Y:S08]  /*0040*/  LDC R0, c[0x0][0x360] ;  /* 0x0000d800ff007b82 */ /* 0x000e300000000800 */
[----:B------:R-:W2:Y:S01]  /*0050*/  LDC.64 R2, c[0x0][0x380] ;  /* 0x0000e000ff027b82 */ /* 0x000ea20000000a00 */
[----:B0-----:R-:W-:-:S04]  /*0060*/  IMAD R5, R0, UR4, R5 ;  /* 0x0000000400057c24 */ /* 0x001fc8000f8e0205 */
[----:B--2---:R-:W-:-:S05]  /*0070*/  IMAD.WIDE.U32 R2, R5, 0x4, R2 ;  /* 0x0000000405027825 */ /* 0x004fca00078e0002 */
[----:B-1----:R0:W5:Y:S01]  /*0080*/  LDG.E R5, desc[UR6][R2.64] ;  /* 0x0000000602057981 */ /* 0x002162000c1e1900 */
[----:B------:R-:W-:-:S05]  /*0090*/  UMOV UR4, URZ ;  /* 0x000000ff00047c82 */ /* 0x000fca0008000000 */
.L_x_0:
[----:B-----5:R-:W-:Y:S01]  /*00a0*/  FADD R5, R5, 1 ;  /* 0x3f80000005057421 */ /* 0x020fe20000000000 */
[----:B------:R-:W-:-:S03]  /*00b0*/  UIADD3 UR4, UPT, UPT, UR4, 0x100, URZ ;  /* 0x0000010004047890 */ /* 0x000fc6000fffe0ff */
[----:B------:R-:W-:Y:S01]  /*00c0*/  FADD R5, R5, 1 ;  /* 0x3f80000005057421 */ /* 0x000fe20000000000 */
[----:B------:R-:W-:-:S03]  /*00d0*/  UISETP.NE.AND UP0, UPT, UR4, 0x108000, UPT ;  /* 0x001080000400788c */ /* 0x000fc6000bf05270 */
[----:B------:R-:W-:-:S04]  /*00e0*/  FADD R5, R5, 1 ;  /* 0x3f80000005057421 */ /* 0x000fc80000000000 */
        /* <DEDUP_REMOVED lines=252> */
[----:B------:R-:W-:Y:S01]  /*10b0*/  FADD R5, R0, 1 ;  /* 0x3f80000000057421 */ /* 0x000fe20000000000 */
[----:B------:R-:W-:Y:S06]  /*10c0*/  BRA.U UP0, `(.L_x_0) ;  /* 0xffffffed00f47547 */ /* 0x000fec000b83ffff */
[----:B------:R-:W-:Y:S01]  /*10d0*/  STG.E desc[UR6][R2.64], R5 ;  /* 0x0000000502007986 */ /* 0x000fe2000c101906 */
[----:B------:R-:W-:Y:S05]  /*10e0*/  EXIT ;  /* 0x000000000000794d */ /* 0x000fea0003800000 */
.L_x_1:
[----:B------:R-:W-:-:S00]  /*10f0*/  BRA `(.L_x_1) ;  /* 0xfffffffc00fc7947 */ /* 0x000fc0000383ffff */
[----:B------:R-:W-:-:S00]  /*1100*/  NOP ;  /* 0x0000000000007918 */ /* 0x000fc00000000000 */
[----:B------:R-:W-:-:S00]  /*1110*/  NOP ;  /* 0x0000000000007918 */ /* 0x000fc00000000000 */
[----:B------:R-:W-:-:S00]  /*1120*/  NOP ;  /* 0x0000000000007918 */ /* 0x000fc00000000000 */
[----:B------:R-:W-:-:S00]  /*1130*/  NOP ;  /* 0x0000000000007918 */ /* 0x000fc00000000000 */
[----:B------:R-:W-:-:S00]  /*1140*/  NOP ;  /* 0x0000000000007918 */ /* 0x000fc00000000000 */
[----:B------:R-:W-:-:S00]  /*1150*/  NOP ;  /* 0x0000000000007918 */ /* 0x000fc00000000000 */
[----:B------:R-:W-:-:S00]  /*1160*/  NOP ;  /* 0x0000000000007918 */ /* 0x000fc00000000000 */
[----:B------:R-:W-:-:S00]  /*1170*/  NOP ;  /* 0x0000000000007918 */ /* 0x000fc00000000000 */
.L_x_4:


//--------------------- .text._Z6kernelILj32768EEvPf --------------------------
	.section	.text._Z6kernelILj32768EEvPf,"ax",@progbits
	.align	128
        .global         _Z6kernelILj32768EEvPf
        .type           _Z6kernelILj32768EEvPf,@function
        .size           _Z6kernelILj32768EEvPf,(.L_x_5 - _Z6kernelILj32768EEvPf)
        .other          _Z6kernelILj32768EEvPf,@"STO_CUDA_ENTRY STV_DEFAULT"
_Z6kernelILj32768EEvPf:
.text._Z6kernelILj32768EEvPf:
        /* <DEDUP_REMOVED lines=10> */
.L_x_2:
        /* <DEDUP_REMOVED lines=261> */
.L_x_3:
        /* <DEDUP_REMOVED lines=9> */
.L_x_5:


//--------------------- .nv.shared.reserved.0     --------------------------
	.section	.nv.shared.reserved.0,"aw",@nobits
	.weak		__nv_reservedSMEM_offset_0_alias
	.size		__nv_reservedSMEM_offset_0_alias, 0, 64
	.other		__nv_reservedSMEM_offset_0_alias,@"STO_CUDA_RESERVED_SHARED STV_DEFAULT"
__nv_reservedSMEM_offset_0_alias:
	.zero		0
	.zero		64


//--------------------- .nv.constant0._Z6kernelILj1081344EEvPf --------------------------
	.section	.nv.constant0._Z6kernelILj1081344EEvPf,"a",@progbits
	.sectionflags	@""
	.align	4
.nv.constant0._Z6kernelILj1081344EEvPf:
	.zero		904


//--------------------- .nv.constant0._Z6kernelILj32768EEvPf --------------------------
	.section	.nv.constant0._Z6kernelILj32768EEvPf,"a",@progbits
	.sectionflags	@""
	.align	4
.nv.constant0._Z6kernelILj32768EEvPf:
	.zero		904


//--------------------- SYMBOLS --------------------------

	.type		.nv.reservedSmem.offset0,@object
	.size		.nv.reservedSmem.offset0,0x4
